	.headerflags	@"EF_CUDA_TEXMODE_UNIFIED EF_CUDA_64BIT_ADDRESS EF_CUDA_ACCELERATORS EF_CUDA_SM90 EF_CUDA_VIRTUAL_SM(EF_CUDA_SM90)"
	.elftype	@"ET_EXEC"


//--------------------- .nv.info                  --------------------------
	.section	.nv.info,"",@"SHT_CUDA_INFO"
	.align	4


	//----- nvinfo : EIATTR_REGCOUNT
	.align		4
        /*0000*/ 	.byte	0x04, 0x2f
        /*0002*/ 	.short	(.L_3 - .L_2)
	.align		4
.L_2:
        /*0004*/ 	.word	index@(triton_poi_fused__native_batch_norm_legit_no_training_add_6)
        /*0008*/ 	.word	0x00000020


	//----- nvinfo : EIATTR_MIN_STACK_SIZE
	.align		4
.L_3:
        /*000c*/ 	.byte	0x04, 0x12
        /*000e*/ 	.short	(.L_5 - .L_4)
	.align		4
.L_4:
        /*0010*/ 	.word	index@(triton_poi_fused__native_batch_norm_legit_no_training_add_6)
        /*0014*/ 	.word	0x00000000


	//----- nvinfo : EIATTR_FRAME_SIZE
	.align		4
.L_5:
        /*0018*/ 	.byte	0x04, 0x11
        /*001a*/ 	.short	(.L_7 - .L_6)
	.align		4
.L_6:
        /*001c*/ 	.word	index@(triton_poi_fused__native_batch_norm_legit_no_training_add_6)
        /*0020*/ 	.word	0x00000000


	//----- nvinfo : EIATTR_MIN_STACK_SIZE
	.align		4
.L_7:
        /*0024*/ 	.byte	0x04, 0x12
        /*0026*/ 	.short	(.L_9 - .L_8)
	.align		4
.L_8:
        /*0028*/ 	.word	index@(triton_poi_fused__native_batch_norm_legit_no_training_add_6)
        /*002c*/ 	.word	0x00000000
.L_9:


//--------------------- .nv.info.triton_poi_fused__native_batch_norm_legit_no_training_add_6 --------------------------
	.section	.nv.info.triton_poi_fused__native_batch_norm_legit_no_training_add_6,"",@"SHT_CUDA_INFO"
	.sectionflags	@""
	.align	4


	//----- nvinfo : EIATTR_CUDA_API_VERSION
	.align		4
        /*0000*/ 	.byte	0x04, 0x37
        /*0002*/ 	.short	(.L_11 - .L_10)
.L_10:
        /*0004*/ 	.word	0x0000007c


	//----- nvinfo : EIATTR_KPARAM_INFO
	.align		4
.L_11:
        /*0008*/ 	.byte	0x04, 0x17
        /*000a*/ 	.short	(.L_13 - .L_12)
.L_12:
        /*000c*/ 	.word	0x00000000
        /*0010*/ 	.short	0x000b
        /*0012*/ 	.short	0x0058
        /*0014*/ 	.byte	0x00, 0xf0, 0x11, 0x00


	//----- nvinfo : EIATTR_KPARAM_INFO
	.align		4
.L_13:
        /*0018*/ 	.byte	0x04, 0x17
        /*001a*/ 	.short	(.L_15 - .L_14)
.L_14:
        /*001c*/ 	.word	0x00000000
        /*0020*/ 	.short	0x000a
        /*0022*/ 	.short	0x0050
        /*0024*/ 	.byte	0x00, 0xf4, 0x21, 0x00


	//----- nvinfo : EIATTR_KPARAM_INFO
	.align		4
.L_15:
        /*0028*/ 	.byte	0x04, 0x17
        /*002a*/ 	.short	(.L_17 - .L_16)
.L_16:
        /*002c*/ 	.word	0x00000000
        /*0030*/ 	.short	0x0009
        /*0032*/ 	.short	0x0048
        /*0034*/ 	.byte	0x00, 0xf4, 0x21, 0x00


	//----- nvinfo : EIATTR_KPARAM_INFO
	.align		4
.L_17:
        /*0038*/ 	.byte	0x04, 0x17
        /*003a*/ 	.short	(.L_19 - .L_18)
.L_18:
        /*003c*/ 	.word	0x00000000
        /*0040*/ 	.short	0x0008
        /*0042*/ 	.short	0x0040
        /*0044*/ 	.byte	0x00, 0xf4, 0x21, 0x00


	//----- nvinfo : EIATTR_KPARAM_INFO
	.align		4
.L_19:
        /*0048*/ 	.byte	0x04, 0x17
        /*004a*/ 	.short	(.L_21 - .L_20)
.L_20:
        /*004c*/ 	.word	0x00000000
        /*0050*/ 	.short	0x0007
        /*0052*/ 	.short	0x0038
        /*0054*/ 	.byte	0x00, 0xf4, 0x21, 0x00


	//----- nvinfo : EIATTR_KPARAM_INFO
	.align		4
.L_21:
        /*0058*/ 	.byte	0x04, 0x17
        /*005a*/ 	.short	(.L_23 - .L_22)
.L_22:
        /*005c*/ 	.word	0x00000000
        /*0060*/ 	.short	0x0006
        /*0062*/ 	.short	0x0030
        /*0064*/ 	.byte	0x00, 0xf4, 0x21, 0x00


	//----- nvinfo : EIATTR_KPARAM_INFO
	.align		4
.L_23:
        /*0068*/ 	.byte	0x04, 0x17
        /*006a*/ 	.short	(.L_25 - .L_24)
.L_24:
        /*006c*/ 	.word	0x00000000
        /*0070*/ 	.short	0x0005
        /*0072*/ 	.short	0x0028
        /*0074*/ 	.byte	0x00, 0xf4, 0x21, 0x00


	//----- nvinfo : EIATTR_KPARAM_INFO
	.align		4
.L_25:
        /*0078*/ 	.byte	0x04, 0x17
        /*007a*/ 	.short	(.L_27 - .L_26)
.L_26:
        /*007c*/ 	.word	0x00000000
        /*0080*/ 	.short	0x0004
        /*0082*/ 	.short	0x0020
        /*0084*/ 	.byte	0x00, 0xf4, 0x21, 0x00


	//----- nvinfo : EIATTR_KPARAM_INFO
	.align		4
.L_27:
        /*0088*/ 	.byte	0x04, 0x17
        /*008a*/ 	.short	(.L_29 - .L_28)
.L_28:
        /*008c*/ 	.word	0x00000000
        /*0090*/ 	.short	0x0003
        /*0092*/ 	.short	0x0018
        /*0094*/ 	.byte	0x00, 0xf4, 0x21, 0x00


	//----- nvinfo : EIATTR_KPARAM_INFO
	.align		4
.L_29:
        /*0098*/ 	.byte	0x04, 0x17
        /*009a*/ 	.short	(.L_31 - .L_30)
.L_30:
        /*009c*/ 	.word	0x00000000
        /*00a0*/ 	.short	0x0002
        /*00a2*/ 	.short	0x0010
        /*00a4*/ 	.byte	0x00, 0xf4, 0x21, 0x00


	//----- nvinfo : EIATTR_KPARAM_INFO
	.align		4
.L_31:
        /*00a8*/ 	.byte	0x04, 0x17
        /*00aa*/ 	.short	(.L_33 - .L_32)
.L_32:
        /*00ac*/ 	.word	0x00000000
        /*00b0*/ 	.short	0x0001
        /*00b2*/ 	.short	0x0008
        /*00b4*/ 	.byte	0x00, 0xf4, 0x21, 0x00


	//----- nvinfo : EIATTR_KPARAM_INFO
	.align		4
.L_33:
        /*00b8*/ 	.byte	0x04, 0x17
        /*00ba*/ 	.short	(.L_35 - .L_34)
.L_34:
        /*00bc*/ 	.word	0x00000000
        /*00c0*/ 	.short	0x0000
        /*00c2*/ 	.short	0x0000
        /*00c4*/ 	.byte	0x00, 0xf4, 0x21, 0x00


	//----- nvinfo : EIATTR_SPARSE_MMA_MASK
	.align		4
.L_35:
        /*00c8*/ 	.byte	0x03, 0x50
        /*00ca*/ 	.short	0x0000


	//----- nvinfo : EIATTR_MAXREG_COUNT
	.align		4
        /*00cc*/ 	.byte	0x03, 0x1b
        /*00ce*/ 	.short	0x00ff


	//----- nvinfo : EIATTR_EXIT_INSTR_OFFSETS
	.align		4
        /*00d0*/ 	.byte	0x04, 0x1c
        /*00d2*/ 	.short	(.L_37 - .L_36)


	//   ....[0]....
.L_36:
        /*00d4*/ 	.word	0x000004e0


	//   ....[1]....
        /*00d8*/ 	.word	0x00000500


	//----- nvinfo : EIATTR_REQNTID
	.align		4
.L_37:
        /*00dc*/ 	.byte	0x04, 0x10
        /*00de*/ 	.short	(.L_39 - .L_38)
.L_38:
        /*00e0*/ 	.word	0x00000080
        /*00e4*/ 	.word	0x00000001
        /*00e8*/ 	.word	0x00000001


	//----- nvinfo : EIATTR_CBANK_PARAM_SIZE
	.align		4
.L_39:
        /*00ec*/ 	.byte	0x03, 0x19
        /*00ee*/ 	.short	0x005c


	//----- nvinfo : EIATTR_PARAM_CBANK
	.align		4
        /*00f0*/ 	.byte	0x04, 0x0a
        /*00f2*/ 	.short	(.L_41 - .L_40)
	.align		4
.L_40:
        /*00f4*/ 	.word	index@(.nv.constant0.triton_poi_fused__native_batch_norm_legit_no_training_add_6)
        /*00f8*/ 	.short	0x0210
        /*00fa*/ 	.short	0x005c


	//----- nvinfo : EIATTR_SW_WAR
	.align		4
.L_41:
        /*00fc*/ 	.byte	0x04, 0x36
        /*00fe*/ 	.short	(.L_43 - .L_42)
.L_42:
        /*0100*/ 	.word	0x00000008
.L_43:


//--------------------- .nv.callgraph             --------------------------
	.section	.nv.callgraph,"",@"SHT_CUDA_CALLGRAPH"
	.align	4
	.sectionentsize	8
	.align		4
        /*0000*/ 	.word	0x00000000
	.align		4
        /*0004*/ 	.word	0xffffffff
	.align		4
        /*0008*/ 	.word	0x00000000
	.align		4
        /*000c*/ 	.word	0xfffffffe
	.align		4
        /*0010*/ 	.word	0x00000000
	.align		4
        /*0014*/ 	.word	0xfffffffd
	.align		4
        /*0018*/ 	.word	0x00000000
	.align		4
        /*001c*/ 	.word	0xfffffffc


//--------------------- .nv.constant4             --------------------------
	.section	.nv.constant4,"a",@progbits
	.align	8
	.align		8
.nv.constant4:
        /*0000*/ 	.dword	_$_str
	.align		8
        /*0008*/ 	.dword	_$_str_$_2


//--------------------- .text.triton_poi_fused__native_batch_norm_legit_no_training_add_6 --------------------------
	.section	.text.triton_poi_fused__native_batch_norm_legit_no_training_add_6,"ax",@progbits
	.align	128
        .global         triton_poi_fused__native_batch_norm_legit_no_training_add_6
        .type           triton_poi_fused__native_batch_norm_legit_no_training_add_6,@function
        .size           triton_poi_fused__native_batch_norm_legit_no_training_add_6,(.L_x_1 - triton_poi_fused__native_batch_norm_legit_no_training_add_6)
        .other          triton_poi_fused__native_batch_norm_legit_no_training_add_6,@"STO_CUDA_ENTRY STV_DEFAULT"
triton_poi_fused__native_batch_norm_legit_no_training_add_6:
.text.triton_poi_fused__native_batch_norm_legit_no_training_add_6:
[----:B------:R-:W0:Y:S01]  /*0000*/  LDC R1, c[0x0][0x28] ;  /* 0x00000a00ff017b82 */ /* 0x000e220000000800 */
[----:B------:R-:W1:Y:S07]  /*0010*/  S2R R2, SR_TID.X ;  /* 0x0000000000027919 */ /* 0x000e6e0000002100 */
[----:B------:R-:W2:Y:S01]  /*0020*/  LDC.64 R26, c[0x0][0x220] ;  /* 0x00008800ff1a7b82 */ /* 0x000ea20000000a00 */
[----:B------:R-:W-:Y:S02]  /*0030*/  CS2R R4, SRZ ;  /* 0x0000000000047805 */ /* 0x000fe4000001ff00 */
[----:B------:R-:W-:Y:S01]  /*0040*/  CS2R R6, SRZ ;  /* 0x0000000000067805 */ /* 0x000fe2000001ff00 */
[----:B------:R-:W3:Y:S01]  /*0050*/  S2R R3, SR_CTAID.X ;  /* 0x0000000000037919 */ /* 0x000ee20000002500 */
[----:B------:R-:W-:-:S03]  /*0060*/  ULDC.64 UR4, c[0x0][0x208] ;  /* 0x0000820000047ab9 */ /* 0x000fc60000000a00 */
[----:B------:R-:W4:Y:S08]  /*0070*/  LDC.64 R28, c[0x0][0x248] ;  /* 0x00009200ff1c7b82 */ /* 0x000f300000000a00 */
[----:B------:R-:W5:Y:S08]  /*0080*/  LDC.64 R22, c[0x0][0x210] ;  /* 0x00008400ff167b82 */ /* 0x000f700000000a00 */
[----:B------:R-:W5:Y:S01]  /*0090*/  LDC.64 R8, c[0x0][0x218] ;  /* 0x00008600ff087b82 */ /* 0x000f620000000a00 */
[----:B-1----:R-:W-:-:S07]  /*00a0*/  LOP3.LUT R2, R2, 0x7f, RZ, 0xc0, !PT ;  /* 0x0000007f02027812 */ /* 0x002fce00078ec0ff */
[----:B------:R-:W1:Y:S01]  /*00b0*/  LDC.64 R10, c[0x0][0x238] ;  /* 0x00008e00ff0a7b82 */ /* 0x000e620000000a00 */
[----:B---3--:R-:W-:-:S04]  /*00c0*/  LEA R2, R3, R2, 0x7 ;  /* 0x0000000203027211 */ /* 0x008fc800078e38ff */
[C---:B------:R-:W-:Y:S01]  /*00d0*/  ISETP.GE.AND P4, PT, R2.reuse, 0x2c00, PT ;  /* 0x00002c000200780c */ /* 0x040fe20003f86270 */
[----:B------:R-:W-:Y:S02]  /*00e0*/  IMAD.HI R0, R2, 0x2e8ba2e9, RZ ;  /* 0x2e8ba2e902007827 */ /* 0x000fe400078e02ff */
[----:B------:R-:W3:Y:S03]  /*00f0*/  LDC.64 R12, c[0x0][0x240] ;  /* 0x00009000ff0c7b82 */ /* 0x000ee60000000a00 */
[----:B------:R-:W-:-:S04]  /*0100*/  SHF.R.S32.HI R3, RZ, 0x1, R0 ;  /* 0x00000001ff037819 */ /* 0x000fc80000011400 */
[----:B------:R-:W-:Y:S01]  /*0110*/  LEA.HI R3, R0, R3, RZ, 0x1 ;  /* 0x0000000300037211 */ /* 0x000fe200078f08ff */
[----:B------:R-:W3:Y:S04]  /*0120*/  LDC.64 R14, c[0x0][0x228] ;  /* 0x00008a00ff0e7b82 */ /* 0x000ee80000000a00 */
[----:B------:R-:W-:-:S04]  /*0130*/  IMAD R25, R3, -0xb, R2 ;  /* 0xfffffff503197824 */ /* 0x000fc800078e0202 */
[C---:B--2---:R-:W-:Y:S01]  /*0140*/  IMAD.WIDE R26, R25.reuse, 0x4, R26 ;  /* 0x00000004191a7825 */ /* 0x044fe200078e021a */
[----:B------:R-:W2:Y:S03]  /*0150*/  LDC.64 R16, c[0x0][0x230] ;  /* 0x00008c00ff107b82 */ /* 0x000ea60000000a00 */
[----:B----4-:R-:W-:Y:S01]  /*0160*/  IMAD.WIDE R28, R25, 0x4, R28 ;  /* 0x00000004191c7825 */ /* 0x010fe200078e021c */
[----:B------:R4:W2:Y:S04]  /*0170*/  @!P4 LDG.E.EL R5, desc[UR4][R26.64] ;  /* 0x000000041a05c981 */ /* 0x0008a8000c2e1900 */
[----:B------:R-:W2:Y:S01]  /*0180*/  @!P4 LDG.E.EL R6, desc[UR4][R28.64] ;  /* 0x000000041c06c981 */ /* 0x000ea2000c2e1900 */
[----:B------:R-:W2:Y:S01]  /*0190*/  LDC.64 R18, c[0x0][0x250] ;  /* 0x00009400ff127b82 */ /* 0x000ea20000000a00 */
[----:B------:R-:W-:Y:S01]  /*01a0*/  HFMA2.MMA R3, -RZ, RZ, 0, 0 ;  /* 0x00000000ff037435 */ /* 0x000fe200000001ff */
[----:B------:R-:W-:Y:S01]  /*01b0*/  MOV R0, RZ ;  /* 0x000000ff00007202 */ /* 0x000fe20000000f00 */
[----:B-----5:R-:W-:-:S04]  /*01c0*/  IMAD.WIDE R22, R2, 0x4, R22 ;  /* 0x0000000402167825 */ /* 0x020fc800078e0216 */
[C---:B0-----:R-:W-:Y:S01]  /*01d0*/  IMAD.WIDE R8, R25.reuse, 0x4, R8 ;  /* 0x0000000419087825 */ /* 0x041fe200078e0208 */
[----:B------:R-:W0:Y:S03]  /*01e0*/  LDC.64 R20, c[0x0][0x258] ;  /* 0x00009600ff147b82 */ /* 0x000e260000000a00 */
[----:B-1----:R-:W-:Y:S01]  /*01f0*/  IMAD.WIDE R10, R2, 0x4, R10 ;  /* 0x00000004020a7825 */ /* 0x002fe200078e020a */
[----:B----4-:R-:W-:Y:S01]  /*0200*/  HFMA2.MMA R27, -RZ, RZ, 0, 0 ;  /* 0x00000000ff1b7435 */ /* 0x010fe200000001ff */
[----:B------:R1:W4:Y:S02]  /*0210*/  @!P4 LDG.E R3, desc[UR4][R22.64] ;  /* 0x000000041603c981 */ /* 0x000324000c1e1900 */
[C---:B---3--:R-:W-:Y:S02]  /*0220*/  IMAD.WIDE R12, R25.reuse, 0x4, R12 ;  /* 0x00000004190c7825 */ /* 0x048fe400078e020c */
[----:B------:R3:W4:Y:S02]  /*0230*/  @!P4 LDG.E.EL R0, desc[UR4][R8.64] ;  /* 0x000000040800c981 */ /* 0x000724000c2e1900 */
[----:B------:R-:W-:-:S02]  /*0240*/  IMAD.WIDE R14, R25, 0x4, R14 ;  /* 0x00000004190e7825 */ /* 0x000fc400078e020e */
[----:B------:R5:W4:Y:S02]  /*0250*/  @!P4 LDG.E R7, desc[UR4][R10.64] ;  /* 0x000000040a07c981 */ /* 0x000b24000c1e1900 */
[C---:B--2---:R-:W-:Y:S02]  /*0260*/  IMAD.WIDE R16, R25.reuse, 0x4, R16 ;  /* 0x0000000419107825 */ /* 0x044fe400078e0210 */
[----:B------:R-:W2:Y:S01]  /*0270*/  @!P4 LDG.E.EL R4, desc[UR4][R12.64] ;  /* 0x000000040c04c981 */ /* 0x000ea2000c2e1900 */
[----:B-1----:R-:W-:Y:S01]  /*0280*/  MOV R22, RZ ;  /* 0x000000ff00167202 */ /* 0x002fe20000000f00 */
[C---:B------:R-:W-:Y:S01]  /*0290*/  IMAD.WIDE R18, R25.reuse, 0x4, R18 ;  /* 0x0000000419127825 */ /* 0x040fe200078e0212 */
[----:B---3--:R-:W1:Y:S01]  /*02a0*/  LDC.64 R8, c[0x0][0x260] ;  /* 0x00009800ff087b82 */ /* 0x008e620000000a00 */
[----:B------:R-:W3:Y:S02]  /*02b0*/  @!P4 LDG.E.EL R27, desc[UR4][R14.64] ;  /* 0x000000040e1bc981 */ /* 0x000ee4000c2e1900 */
[----:B0-----:R-:W-:Y:S01]  /*02c0*/  IMAD.WIDE R20, R25, 0x4, R20 ;  /* 0x0000000419147825 */ /* 0x001fe200078e0214 */
[----:B------:R-:W-:-:S04]  /*02d0*/  CS2R R24, SRZ ;  /* 0x0000000000187805 */ /* 0x000fc8000001ff00 */
[----:B------:R-:W3:Y:S04]  /*02e0*/  @!P4 LDG.E.EL R22, desc[UR4][R20.64] ;  /* 0x000000041416c981 */ /* 0x000ee8000c2e1900 */
[----:B------:R-:W3:Y:S04]  /*02f0*/  @!P4 LDG.E.EL R24, desc[UR4][R16.64] ;  /* 0x000000041018c981 */ /* 0x000ee8000c2e1900 */
[----:B------:R-:W3:Y:S01]  /*0300*/  @!P4 LDG.E.EL R25, desc[UR4][R18.64] ;  /* 0x000000041219c981 */ /* 0x000ee2000c2e1900 */
[----:B-1----:R-:W-:-:S04]  /*0310*/  IMAD.WIDE R8, R2, 0x4, R8 ;  /* 0x0000000402087825 */ /* 0x002fc800078e0208 */
[----:B------:R-:W-:Y:S01]  /*0320*/  FADD R5, R5, 0.0010000000474974513054 ;  /* 0x3a83126f05057421 */ /* 0x000fe20000000000 */
[----:B------:R-:W-:-:S03]  /*0330*/  FADD R6, R6, 0.0010000000474974513054 ;  /* 0x3a83126f06067421 */ /* 0x000fc60000000000 */
[----:B-----5:R-:W0:Y:S08]  /*0340*/  MUFU.SQRT R10, R5 ;  /* 0x00000005000a7308 */ /* 0x020e300000002000 */
[----:B------:R-:W1:Y:S01]  /*0350*/  MUFU.SQRT R11, R6 ;  /* 0x00000006000b7308 */ /* 0x000e620000002000 */
[C---:B0-----:R-:W-:Y:S02]  /*0360*/  FSETP.GT.AND P0, PT, R10.reuse, 8.50705917302346158658e+37, PT ;  /* 0x7e8000000a00780b */ /* 0x041fe40003f04000 */
[----:B------:R-:W-:-:S02]  /*0370*/  FSETP.GEU.AND P2, PT, R10, 1.175494350822287508e-38, PT ;  /* 0x008000000a00780b */ /* 0x000fc40003f4e000 */
[C---:B-1----:R-:W-:Y:S02]  /*0380*/  FSETP.GT.AND P1, PT, R11.reuse, 8.50705917302346158658e+37, PT ;  /* 0x7e8000000b00780b */ /* 0x042fe40003f24000 */
[----:B------:R-:W-:-:S07]  /*0390*/  FSETP.GEU.AND P3, PT, R11, 1.175494350822287508e-38, PT ;  /* 0x008000000b00780b */ /* 0x000fce0003f6e000 */
[----:B------:R-:W-:Y:S01]  /*03a0*/  @P0 FMUL R10, R10, 0.25 ;  /* 0x3e8000000a0a0820 */ /* 0x000fe20000400000 */
[----:B------:R-:W-:-:S03]  /*03b0*/  HFMA2.MMA R6, -RZ, RZ, 1.625, 0 ;  /* 0x3e800000ff067435 */ /* 0x000fc600000001ff */
[----:B------:R-:W-:Y:S01]  /*03c0*/  @!P2 FMUL R10, R10, 16777216 ;  /* 0x4b8000000a0aa820 */ /* 0x000fe20000400000 */
[----:B------:R-:W-:-:S04]  /*03d0*/  @P1 FMUL R11, R11, 0.25 ;  /* 0x3e8000000b0b1820 */ /* 0x000fc80000400000 */
[----:B------:R-:W-:Y:S01]  /*03e0*/  @!P3 FMUL R11, R11, 16777216 ;  /* 0x4b8000000b0bb820 */ /* 0x000fe20000400000 */
[----:B------:R-:W0:Y:S01]  /*03f0*/  MUFU.RCP R10, R10 ;  /* 0x0000000a000a7308 */ /* 0x000e220000001000 */
[----:B------:R-:W-:-:S07]  /*0400*/  FSEL R5, R6, 1, P0 ;  /* 0x3f80000006057808 */ /* 0x000fce0000000000 */
[----:B------:R-:W1:Y:S01]  /*0410*/  MUFU.RCP R11, R11 ;  /* 0x0000000b000b7308 */ /* 0x000e620000001000 */
[----:B------:R-:W-:Y:S01]  /*0420*/  FSEL R6, R6, 1, P1 ;  /* 0x3f80000006067808 */ /* 0x000fe20000800000 */
[----:B------:R-:W-:-:S04]  /*0430*/  @!P2 FMUL R5, R5, 16777216 ;  /* 0x4b8000000505a820 */ /* 0x000fc80000400000 */
[----:B------:R-:W-:Y:S01]  /*0440*/  @!P3 FMUL R6, R6, 16777216 ;  /* 0x4b8000000606b820 */ /* 0x000fe20000400000 */
[----:B----4-:R-:W-:Y:S01]  /*0450*/  FADD R3, -R0, R3 ;  /* 0x0000000300037221 */ /* 0x010fe20000000100 */
[----:B--2---:R-:W-:Y:S01]  /*0460*/  FADD R7, -R4, R7 ;  /* 0x0000000704077221 */ /* 0x004fe20000000100 */
[----:B0-----:R-:W-:Y:S01]  /*0470*/  FMUL R10, R10, R5 ;  /* 0x000000050a0a7220 */ /* 0x001fe20000400000 */
[----:B-1----:R-:W-:-:S03]  /*0480*/  FMUL R6, R11, R6 ;  /* 0x000000060b067220 */ /* 0x002fc60000400000 */
[----:B------:R-:W-:Y:S01]  /*0490*/  FMUL R3, R10, R3 ;  /* 0x000000030a037220 */ /* 0x000fe20000400000 */
[----:B------:R-:W-:-:S03]  /*04a0*/  FMUL R7, R6, R7 ;  /* 0x0000000706077220 */ /* 0x000fc60000400000 */
[----:B---3--:R-:W-:Y:S01]  /*04b0*/  FFMA R3, R3, R27, R24 ;  /* 0x0000001b03037223 */ /* 0x008fe20000000018 */
[----:B------:R-:W-:-:S04]  /*04c0*/  FFMA R22, R7, R25, R22 ;  /* 0x0000001907167223 */ /* 0x000fc80000000016 */
[----:B------:R-:W-:Y:S01]  /*04d0*/  FADD R3, R3, R22 ;  /* 0x0000001603037221 */ /* 0x000fe20000000000 */
[----:B------:R-:W-:Y:S06]  /*04e0*/  @P4 EXIT ;  /* 0x000000000000494d */ /* 0x000fec0003800000 */
[----:B------:R-:W-:Y:S01]  /*04f0*/  STG.E desc[UR4][R8.64], R3 ;  /* 0x0000000308007986 */ /* 0x000fe2000c101904 */
[----:B------:R-:W-:Y:S05]  /*0500*/  EXIT ;  /* 0x000000000000794d */ /* 0x000fea0003800000 */
.L_x_0:
[----:B------:R-:W-:-:S00]  /*0510*/  BRA `(.L_x_0) ;  /* 0xfffffffc00fc7947 */ /* 0x000fc0000383ffff */
[----:B------:R-:W-:-:S00]  /*0520*/  NOP ;  /* 0x0000000000007918 */ /* 0x000fc00000000000 */
        /* <DEDUP_REMOVED lines=13> */
.L_x_1:


//--------------------- .nv.global.init           --------------------------
	.section	.nv.global.init,"aw",@progbits
.nv.global.init:
	.type		_$_str,@object
	.size		_$_str,(_$_str_$_2 - _$_str)
_$_str:
        /*0000*/ 	.byte	0x5f, 0x5f, 0x43, 0x55, 0x44, 0x41, 0x5f, 0x46, 0x54, 0x5a, 0x00
	.type		_$_str_$_2,@object
	.size		_$_str_$_2,(.L_1 - _$_str_$_2)
_$_str_$_2:
        /*000b*/ 	.byte	0x5f, 0x5f, 0x43, 0x55, 0x44, 0x41, 0x5f, 0x50, 0x52, 0x45, 0x43, 0x5f, 0x53, 0x51, 0x52, 0x54
        /*001b*/ 	.byte	0x00
.L_1:


//--------------------- .nv.constant0.triton_poi_fused__native_batch_norm_legit_no_training_add_6 --------------------------
	.section	.nv.constant0.triton_poi_fused__native_batch_norm_legit_no_training_add_6,"a",@progbits
	.sectionflags	@""
	.align	4
.nv.constant0.triton_poi_fused__native_batch_norm_legit_no_training_add_6:
	.zero		620
